//
// Generated by NVIDIA NVVM Compiler
//
// Compiler Build ID: CL-36424714
// Cuda compilation tools, release 13.0, V13.0.88
// Based on NVVM 20.0.0
//

.version 9.0
.target sm_100
.address_size 64

	// .globl	softmax_kernel

.visible .entry softmax_kernel(
	.param .u64 .ptr .align 1 softmax_kernel_param_0,
	.param .u64 .ptr .align 1 softmax_kernel_param_1
)
.maxntid 42
{
	.reg .pred 	%p<7>;
	.reg .b32 	%r<17>;
	.reg .b32 	%f<107>;
	.reg .b64 	%rd<8>;

	ld.param.u64 	%rd1, [softmax_kernel_param_0];
	ld.param.u64 	%rd2, [softmax_kernel_param_1];
	cvta.to.global.u64 	%rd3, %rd1;
	mov.u32 	%r1, %tid.x;
	mul.lo.s32 	%r2, %r1, 7;
	mul.wide.u32 	%rd4, %r2, 4;
	add.s64 	%rd5, %rd3, %rd4;
	ld.global.nc.f32 	%f1, [%rd5];
	ld.global.nc.f32 	%f2, [%rd5+4];
	setp.gt.f32 	%p1, %f2, %f1;
	selp.f32 	%f3, %f2, %f1, %p1;
	ld.global.nc.f32 	%f4, [%rd5+8];
	setp.gt.f32 	%p2, %f4, %f3;
	selp.f32 	%f5, %f4, %f3, %p2;
	ld.global.nc.f32 	%f6, [%rd5+12];
	setp.gt.f32 	%p3, %f6, %f5;
	selp.f32 	%f7, %f6, %f5, %p3;
	ld.global.nc.f32 	%f8, [%rd5+16];
	setp.gt.f32 	%p4, %f8, %f7;
	selp.f32 	%f9, %f8, %f7, %p4;
	ld.global.nc.f32 	%f10, [%rd5+20];
	setp.gt.f32 	%p5, %f10, %f9;
	selp.f32 	%f11, %f10, %f9, %p5;
	ld.global.nc.f32 	%f12, [%rd5+24];
	setp.gt.f32 	%p6, %f12, %f11;
	selp.f32 	%f13, %f12, %f11, %p6;
	cvta.to.global.u64 	%rd6, %rd2;
	sub.f32 	%f14, %f1, %f13;
	fma.rn.f32 	%f15, %f14, 0f3BBB989D, 0f3F000000;
	cvt.sat.f32.f32 	%f16, %f15;
	mov.f32 	%f17, 0f4B400001;
	mov.f32 	%f18, 0f437C0000;
	fma.rm.f32 	%f19, %f16, %f18, %f17;
	add.f32 	%f20, %f19, 0fCB40007F;
	neg.f32 	%f21, %f20;
	fma.rn.f32 	%f22, %f14, 0f3FB8AA3B, %f21;
	fma.rn.f32 	%f23, %f14, 0f32A57060, %f22;
	mov.b32 	%r3, %f19;
	shl.b32 	%r4, %r3, 23;
	mov.b32 	%f24, %r4;
	ex2.approx.ftz.f32 	%f25, %f23;
	mul.f32 	%f26, %f25, %f24;
	add.s64 	%rd7, %rd6, %rd4;
	add.f32 	%f27, %f26, 0f00000000;
	sub.f32 	%f28, %f2, %f13;
	fma.rn.f32 	%f29, %f28, 0f3BBB989D, 0f3F000000;
	cvt.sat.f32.f32 	%f30, %f29;
	fma.rm.f32 	%f31, %f30, %f18, %f17;
	add.f32 	%f32, %f31, 0fCB40007F;
	neg.f32 	%f33, %f32;
	fma.rn.f32 	%f34, %f28, 0f3FB8AA3B, %f33;
	fma.rn.f32 	%f35, %f28, 0f32A57060, %f34;
	mov.b32 	%r5, %f31;
	shl.b32 	%r6, %r5, 23;
	mov.b32 	%f36, %r6;
	ex2.approx.ftz.f32 	%f37, %f35;
	mul.f32 	%f38, %f37, %f36;
	add.f32 	%f39, %f27, %f38;
	sub.f32 	%f40, %f4, %f13;
	fma.rn.f32 	%f41, %f40, 0f3BBB989D, 0f3F000000;
	cvt.sat.f32.f32 	%f42, %f41;
	fma.rm.f32 	%f43, %f42, %f18, %f17;
	add.f32 	%f44, %f43, 0fCB40007F;
	neg.f32 	%f45, %f44;
	fma.rn.f32 	%f46, %f40, 0f3FB8AA3B, %f45;
	fma.rn.f32 	%f47, %f40, 0f32A57060, %f46;
	mov.b32 	%r7, %f43;
	shl.b32 	%r8, %r7, 23;
	mov.b32 	%f48, %r8;
	ex2.approx.ftz.f32 	%f49, %f47;
	mul.f32 	%f50, %f49, %f48;
	add.f32 	%f51, %f39, %f50;
	sub.f32 	%f52, %f6, %f13;
	fma.rn.f32 	%f53, %f52, 0f3BBB989D, 0f3F000000;
	cvt.sat.f32.f32 	%f54, %f53;
	fma.rm.f32 	%f55, %f54, %f18, %f17;
	add.f32 	%f56, %f55, 0fCB40007F;
	neg.f32 	%f57, %f56;
	fma.rn.f32 	%f58, %f52, 0f3FB8AA3B, %f57;
	fma.rn.f32 	%f59, %f52, 0f32A57060, %f58;
	mov.b32 	%r9, %f55;
	shl.b32 	%r10, %r9, 23;
	mov.b32 	%f60, %r10;
	ex2.approx.ftz.f32 	%f61, %f59;
	mul.f32 	%f62, %f61, %f60;
	add.f32 	%f63, %f51, %f62;
	sub.f32 	%f64, %f8, %f13;
	fma.rn.f32 	%f65, %f64, 0f3BBB989D, 0f3F000000;
	cvt.sat.f32.f32 	%f66, %f65;
	fma.rm.f32 	%f67, %f66, %f18, %f17;
	add.f32 	%f68, %f67, 0fCB40007F;
	neg.f32 	%f69, %f68;
	fma.rn.f32 	%f70, %f64, 0f3FB8AA3B, %f69;
	fma.rn.f32 	%f71, %f64, 0f32A57060, %f70;
	mov.b32 	%r11, %f67;
	shl.b32 	%r12, %r11, 23;
	mov.b32 	%f72, %r12;
	ex2.approx.ftz.f32 	%f73, %f71;
	mul.f32 	%f74, %f73, %f72;
	add.f32 	%f75, %f63, %f74;
	sub.f32 	%f76, %f10, %f13;
	fma.rn.f32 	%f77, %f76, 0f3BBB989D, 0f3F000000;
	cvt.sat.f32.f32 	%f78, %f77;
	fma.rm.f32 	%f79, %f78, %f18, %f17;
	add.f32 	%f80, %f79, 0fCB40007F;
	neg.f32 	%f81, %f80;
	fma.rn.f32 	%f82, %f76, 0f3FB8AA3B, %f81;
	fma.rn.f32 	%f83, %f76, 0f32A57060, %f82;
	mov.b32 	%r13, %f79;
	shl.b32 	%r14, %r13, 23;
	mov.b32 	%f84, %r14;
	ex2.approx.ftz.f32 	%f85, %f83;
	mul.f32 	%f86, %f85, %f84;
	add.f32 	%f87, %f75, %f86;
	sub.f32 	%f88, %f12, %f13;
	fma.rn.f32 	%f89, %f88, 0f3BBB989D, 0f3F000000;
	cvt.sat.f32.f32 	%f90, %f89;
	fma.rm.f32 	%f91, %f90, %f18, %f17;
	add.f32 	%f92, %f91, 0fCB40007F;
	neg.f32 	%f93, %f92;
	fma.rn.f32 	%f94, %f88, 0f3FB8AA3B, %f93;
	fma.rn.f32 	%f95, %f88, 0f32A57060, %f94;
	mov.b32 	%r15, %f91;
	shl.b32 	%r16, %r15, 23;
	mov.b32 	%f96, %r16;
	ex2.approx.ftz.f32 	%f97, %f95;
	mul.f32 	%f98, %f97, %f96;
	add.f32 	%f99, %f87, %f98;
	div.rn.f32 	%f100, %f26, %f99;
	st.global.f32 	[%rd7], %f100;
	div.rn.f32 	%f101, %f38, %f99;
	st.global.f32 	[%rd7+4], %f101;
	div.rn.f32 	%f102, %f50, %f99;
	st.global.f32 	[%rd7+8], %f102;
	div.rn.f32 	%f103, %f62, %f99;
	st.global.f32 	[%rd7+12], %f103;
	div.rn.f32 	%f104, %f74, %f99;
	st.global.f32 	[%rd7+16], %f104;
	div.rn.f32 	%f105, %f86, %f99;
	st.global.f32 	[%rd7+20], %f105;
	div.rn.f32 	%f106, %f98, %f99;
	st.global.f32 	[%rd7+24], %f106;
	ret;

}


// ===== COMPILED SASS (sm_100) =====

	.target	sm_100

	.elftype	@"ET_EXEC"


//--------------------- .note.nv.tkinfo           --------------------------
	.section	.note.nv.tkinfo,"",@"SHT_NOTE"
	.sectionflags	@"SHF_NOTE_NV_TKINFO"
	.tkinfo
        /*0018*/ 	.word	0x00000002
        /*0030*/ 	.string	""
        /*0030*/ 	.string	"ptxas"
        /*0030*/ 	.string	"Cuda compilation tools, release 13.0, V13.0.88"
        /*0030*/ 	.string	"Build cuda_13.0.r13.0/compiler.36424714_0"
        /*0030*/ 	.string	"-arch sm_100 -m 64 "



//--------------------- .note.nv.cuinfo           --------------------------
	.section	.note.nv.cuinfo,"",@"SHT_NOTE"
	.sectionflags	@"SHF_NOTE_NV_CUINFO"
        /*0018*/ 	.short	0x0002
        /*001a*/ 	.short	0x0064
        /*001c*/ 	.short	0x0082
	.zero		2


//--------------------- .nv.info                  --------------------------
	.section	.nv.info,"",@"SHT_CUDA_INFO"
	.align	4


	//----- nvinfo : EIATTR_REGCOUNT
	.align		4
        /*0000*/ 	.byte	0x04, 0x2f
        /*0002*/ 	.short	(.L_1 - .L_0)
	.align		4
.L_0:
        /*0004*/ 	.word	index@(softmax_kernel)
        /*0008*/ 	.word	0x00000018


	//----- nvinfo : EIATTR_FRAME_SIZE
	.align		4
.L_1:
        /*000c*/ 	.byte	0x04, 0x11
        /*000e*/ 	.short	(.L_3 - .L_2)
	.align		4
.L_2:
        /*0010*/ 	.word	index@($__internal_0_$__cuda_sm3x_div_rn_noftz_f32_slowpath)
        /*0014*/ 	.word	0x00000000


	//----- nvinfo : EIATTR_FRAME_SIZE
	.align		4
.L_3:
        /*0018*/ 	.byte	0x04, 0x11
        /*001a*/ 	.short	(.L_5 - .L_4)
	.align		4
.L_4:
        /*001c*/ 	.word	index@(softmax_kernel)
        /*0020*/ 	.word	0x00000000


	//----- nvinfo : EIATTR_MIN_STACK_SIZE
	.align		4
.L_5:
        /*0024*/ 	.byte	0x04, 0x12
        /*0026*/ 	.short	(.L_7 - .L_6)
	.align		4
.L_6:
        /*0028*/ 	.word	index@(softmax_kernel)
        /*002c*/ 	.word	0x00000000
.L_7:


//--------------------- .nv.compat                --------------------------
	.section	.nv.compat,"",@"SHT_CUDA_COMPAT_INFO"
	.align	4
        /*0000*/ 	.byte	0x02, 0x09, 0x00, 0x00, 0x02, 0x02, 0x01, 0x00, 0x02, 0x05, 0x05, 0x00, 0x03, 0x07, 0x01, 0x01
        /*0010*/ 	.byte	0x02, 0x03, 0x00, 0x00, 0x02, 0x06, 0x01, 0x00, 0x04, 0x0b, 0x08, 0x00, 0x01, 0x00, 0x00, 0x00
        /*0020*/ 	.byte	0x00, 0x00, 0x00, 0x00


//--------------------- .nv.info.softmax_kernel   --------------------------
	.section	.nv.info.softmax_kernel,"",@"SHT_CUDA_INFO"
	.sectionflags	@""
	.align	4


	//----- nvinfo : EIATTR_CUDA_API_VERSION
	.align		4
        /*0000*/ 	.byte	0x04, 0x37
        /*0002*/ 	.short	(.L_9 - .L_8)
.L_8:
        /*0004*/ 	.word	0x00000082


	//----- nvinfo : EIATTR_KPARAM_INFO
	.align		4
.L_9:
        /*0008*/ 	.byte	0x04, 0x17
        /*000a*/ 	.short	(.L_11 - .L_10)
.L_10:
        /*000c*/ 	.word	0x00000000
        /*0010*/ 	.short	0x0001
        /*0012*/ 	.short	0x0008
        /*0014*/ 	.byte	0x00, 0xf5, 0x21, 0x00


	//----- nvinfo : EIATTR_KPARAM_INFO
	.align		4
.L_11:
        /*0018*/ 	.byte	0x04, 0x17
        /*001a*/ 	.short	(.L_13 - .L_12)
.L_12:
        /*001c*/ 	.word	0x00000000
        /*0020*/ 	.short	0x0000
        /*0022*/ 	.short	0x0000
        /*0024*/ 	.byte	0x00, 0xf5, 0x21, 0x00


	//----- nvinfo : EIATTR_SPARSE_MMA_MASK
	.align		4
.L_13:
        /*0028*/ 	.byte	0x03, 0x50
        /*002a*/ 	.short	0x0000


	//----- nvinfo : EIATTR_MAXREG_COUNT
	.align		4
        /*002c*/ 	.byte	0x03, 0x1b
        /*002e*/ 	.short	0x00ff


	//----- nvinfo : EIATTR_MERCURY_ISA_VERSION
	.align		4
        /*0030*/ 	.byte	0x03, 0x5f
        /*0032*/ 	.short	0x0101


	//----- nvinfo : EIATTR_VRC_CTA_INIT_COUNT
	.align		4
        /*0034*/ 	.byte	0x02, 0x4a
	.zero		1
	.zero		1


	//----- nvinfo : EIATTR_EXIT_INSTR_OFFSETS
	.align		4
        /*0038*/ 	.byte	0x04, 0x1c
        /*003a*/ 	.short	(.L_15 - .L_14)


	//   ....[0]....
.L_14:
        /*003c*/ 	.word	0x00000cf0


	//----- nvinfo : EIATTR_MAX_THREADS
	.align		4
.L_15:
        /*0040*/ 	.byte	0x04, 0x05
        /*0042*/ 	.short	(.L_17 - .L_16)
.L_16:
        /*0044*/ 	.word	0x0000002a
        /*0048*/ 	.word	0x00000001
        /*004c*/ 	.word	0x00000001


	//----- nvinfo : EIATTR_CRS_STACK_SIZE
	.align		4
.L_17:
        /*0050*/ 	.byte	0x04, 0x1e
        /*0052*/ 	.short	(.L_19 - .L_18)
.L_18:
        /*0054*/ 	.word	0x00000000


	//----- nvinfo : EIATTR_CBANK_PARAM_SIZE
	.align		4
.L_19:
        /*0058*/ 	.byte	0x03, 0x19
        /*005a*/ 	.short	0x0010


	//----- nvinfo : EIATTR_PARAM_CBANK
	.align		4
        /*005c*/ 	.byte	0x04, 0x0a
        /*005e*/ 	.short	(.L_21 - .L_20)
	.align		4
.L_20:
        /*0060*/ 	.word	index@(.nv.constant0.softmax_kernel)
        /*0064*/ 	.short	0x0380
        /*0066*/ 	.short	0x0010


	//----- nvinfo : EIATTR_SW_WAR
	.align		4
.L_21:
        /*0068*/ 	.byte	0x04, 0x36
        /*006a*/ 	.short	(.L_23 - .L_22)
.L_22:
        /*006c*/ 	.word	0x00000008
.L_23:


//--------------------- .nv.callgraph             --------------------------
	.section	.nv.callgraph,"",@"SHT_CUDA_CALLGRAPH"
	.align	4
	.sectionentsize	8
	.align		4
        /*0000*/ 	.word	0x00000000
	.align		4
        /*0004*/ 	.word	0xffffffff
	.align		4
        /*0008*/ 	.word	0x00000000
	.align		4
        /*000c*/ 	.word	0xfffffffe
	.align		4
        /*0010*/ 	.word	0x00000000
	.align		4
        /*0014*/ 	.word	0xfffffffd
	.align		4
        /*0018*/ 	.word	0x00000000
	.align		4
        /*001c*/ 	.word	0xfffffffc


//--------------------- .text.softmax_kernel      --------------------------
	.section	.text.softmax_kernel,"ax",@progbits
	.align	128
        .global         softmax_kernel
        .type           softmax_kernel,@function
        .size           softmax_kernel,(.L_x_26 - softmax_kernel)
        .other          softmax_kernel,@"STO_CUDA_ENTRY STV_DEFAULT"
softmax_kernel:
.text.softmax_kernel:
[----:B------:R-:W-:Y:S01]  /*0000*/  LDC R1, c[0x0][0x37c] ;  /* 0x0000df00ff017b82 */ /* 0x000fe20000000800 */
[----:B------:R-:W0:Y:S07]  /*0010*/  S2R R8, SR_TID.X ;  /* 0x0000000000087919 */ /* 0x000e2e0000002100 */
[----:B------:R-:W1:Y:S01]  /*0020*/  LDC.64 R4, c[0x0][0x380] ;  /* 0x0000e000ff047b82 */ /* 0x000e620000000a00 */
[----:B------:R-:W2:Y:S01]  /*0030*/  LDCU.64 UR4, c[0x0][0x358] ;  /* 0x00006b00ff0477ac */ /* 0x000ea20008000a00 */
[----:B0-----:R-:W-:-:S04]  /*0040*/  IMAD R8, R8, 0x7, RZ ;  /* 0x0000000708087824 */ /* 0x001fc800078e02ff */
[----:B-1----:R-:W-:-:S05]  /*0050*/  IMAD.WIDE.U32 R4, R8, 0x4, R4 ;  /* 0x0000000408047825 */ /* 0x002fca00078e0004 */
[----:B--2---:R-:W2:Y:S04]  /*0060*/  LDG.E.CONSTANT R6, desc[UR4][R4.64] ;  /* 0x0000000404067981 */ /* 0x004ea8000c1e9900 */
[----:B------:R-:W2:Y:S04]  /*0070*/  LDG.E.CONSTANT R11, desc[UR4][R4.64+0x4] ;  /* 0x00000404040b7981 */ /* 0x000ea8000c1e9900 */
[----:B------:R-:W3:Y:S04]  /*0080*/  LDG.E.CONSTANT R12, desc[UR4][R4.64+0x8] ;  /* 0x00000804040c7981 */ /* 0x000ee8000c1e9900 */
[----:B------:R-:W4:Y:S04]  /*0090*/  LDG.E.CONSTANT R10, desc[UR4][R4.64+0xc] ;  /* 0x00000c04040a7981 */ /* 0x000f28000c1e9900 */
[----:B------:R-:W5:Y:S04]  /*00a0*/  LDG.E.CONSTANT R7, desc[UR4][R4.64+0x10] ;  /* 0x0000100404077981 */ /* 0x000f68000c1e9900 */
[----:B------:R-:W5:Y:S04]  /*00b0*/  LDG.E.CONSTANT R2, desc[UR4][R4.64+0x14] ;  /* 0x0000140404027981 */ /* 0x000f68000c1e9900 */
[----:B------:R0:W5:Y:S01]  /*00c0*/  LDG.E.CONSTANT R0, desc[UR4][R4.64+0x18] ;  /* 0x0000180404007981 */ /* 0x000162000c1e9900 */
[----:B------:R-:W-:Y:S01]  /*00d0*/  BSSY.RECONVERGENT B0, `(.L_x_0) ;  /* 0x0000063000007945 */ /* 0x000fe20003800200 */
[----:B0-----:R-:W-:-:S02]  /*00e0*/  MOV R4, 0x437c0000 ;  /* 0x437c000000047802 */ /* 0x001fc40000000f00 */
[----:B--2---:R-:W-:-:S04]  /*00f0*/  FSETP.GT.AND P0, PT, R11, R6, PT ;  /* 0x000000060b00720b */ /* 0x004fc80003f04000 */
[----:B------:R-:W-:-:S04]  /*0100*/  FSEL R3, R11, R6, P0 ;  /* 0x000000060b037208 */ /* 0x000fc80000000000 */
[----:B---3--:R-:W-:-:S04]  /*0110*/  FSETP.GT.AND P0, PT, R12, R3, PT ;  /* 0x000000030c00720b */ /* 0x008fc80003f04000 */
[----:B------:R-:W-:-:S04]  /*0120*/  FSEL R3, R12, R3, P0 ;  /* 0x000000030c037208 */ /* 0x000fc80000000000 */
[----:B----4-:R-:W-:-:S04]  /*0130*/  FSETP.GT.AND P0, PT, R10, R3, PT ;  /* 0x000000030a00720b */ /* 0x010fc80003f04000 */
[----:B------:R-:W-:-:S04]  /*0140*/  FSEL R14, R10, R3, P0 ;  /* 0x000000030a0e7208 */ /* 0x000fc80000000000 */
[----:B-----5:R-:W-:-:S04]  /*0150*/  FSETP.GT.AND P0, PT, R7, R14, PT ;  /* 0x0000000e0700720b */ /* 0x020fc80003f04000 */
[----:B------:R-:W-:-:S04]  /*0160*/  FSEL R3, R7, R14, P0 ;  /* 0x0000000e07037208 */ /* 0x000fc80000000000 */
[----:B------:R-:W-:-:S04]  /*0170*/  FSETP.GT.AND P0, PT, R2, R3, PT ;  /* 0x000000030200720b */ /* 0x000fc80003f04000 */
[----:B------:R-:W-:-:S04]  /*0180*/  FSEL R3, R2, R3, P0 ;  /* 0x0000000302037208 */ /* 0x000fc80000000000 */
[----:B------:R-:W-:-:S04]  /*0190*/  FSETP.GT.AND P0, PT, R0, R3, PT ;  /* 0x000000030000720b */ /* 0x000fc80003f04000 */
[----:B------:R-:W-:Y:S01]  /*01a0*/  FSEL R9, R0, R3, P0 ;  /* 0x0000000300097208 */ /* 0x000fe20000000000 */
[----:B------:R-:W-:-:S04]  /*01b0*/  HFMA2 R3, -RZ, RZ, 0.96630859375, -0.0022525787353515625 ;  /* 0x3bbb989dff037431 */ /* 0x000fc800000001ff */
[--C-:B------:R-:W-:Y:S01]  /*01c0*/  FADD R14, R6, -R9.reuse ;  /* 0x80000009060e7221 */ /* 0x100fe20000000000 */
[--C-:B------:R-:W-:Y:S01]  /*01d0*/  FADD R16, R11, -R9.reuse ;  /* 0x800000090b107221 */ /* 0x100fe20000000000 */
[--C-:B------:R-:W-:Y:S01]  /*01e0*/  FADD R12, R12, -R9.reuse ;  /* 0x800000090c0c7221 */ /* 0x100fe20000000000 */
[--C-:B------:R-:W-:Y:S01]  /*01f0*/  FADD R18, R2, -R9.reuse ;  /* 0x8000000902127221 */ /* 0x100fe20000000000 */
[----:B------:R-:W-:Y:S01]  /*0200*/  FADD R0, R0, -R9 ;  /* 0x8000000900007221 */ /* 0x000fe20000000000 */
[-C--:B------:R-:W-:Y:S01]  /*0210*/  FFMA.SAT R5, R14, R3.reuse, 0.5 ;  /* 0x3f0000000e057423 */ /* 0x080fe20000002003 */
[-C--:B------:R-:W-:Y:S01]  /*0220*/  FFMA.SAT R13, R16, R3.reuse, 0.5 ;  /* 0x3f000000100d7423 */ /* 0x080fe20000002003 */
[-C--:B------:R-:W-:Y:S01]  /*0230*/  FFMA.SAT R15, R12, R3.reuse, 0.5 ;  /* 0x3f0000000c0f7423 */ /* 0x080fe20000002003 */
[----:B------:R-:W-:Y:S01]  /*0240*/  FFMA.SAT R21, R18, R3, 0.5 ;  /* 0x3f00000012157423 */ /* 0x000fe20000002003 */
[-C--:B------:R-:W-:Y:S01]  /*0250*/  FFMA.RM R5, R5, R4.reuse, 12582913 ;  /* 0x4b40000105057423 */ /* 0x080fe20000004004 */
[----:B------:R-:W-:-:S03]  /*0260*/  FFMA.RM R6, R13, R4, 12582913 ;  /* 0x4b4000010d067423 */ /* 0x000fc60000004004 */
[----:B------:R-:W-:Y:S01]  /*0270*/  FADD R11, R5, -12583039 ;  /* 0xcb40007f050b7421 */ /* 0x000fe20000000000 */
[----:B------:R-:W-:-:S03]  /*0280*/  FADD R13, R6, -12583039 ;  /* 0xcb40007f060d7421 */ /* 0x000fc60000000000 */
[----:B------:R-:W-:Y:S01]  /*0290*/  FFMA R11, R14, 1.4426950216293334961, -R11 ;  /* 0x3fb8aa3b0e0b7823 */ /* 0x000fe2000000080b */
[----:B------:R-:W-:-:S03]  /*02a0*/  FFMA R13, R16, 1.4426950216293334961, -R13 ;  /* 0x3fb8aa3b100d7823 */ /* 0x000fc6000000080d */
[----:B------:R-:W-:Y:S01]  /*02b0*/  FFMA R11, R14, 1.925963033500011079e-08, R11 ;  /* 0x32a570600e0b7823 */ /* 0x000fe2000000000b */
[----:B------:R-:W-:Y:S01]  /*02c0*/  FADD R14, R10, -R9 ;  /* 0x800000090a0e7221 */ /* 0x000fe20000000000 */
[-C--:B------:R-:W-:Y:S01]  /*02d0*/  FFMA.RM R10, R15, R4.reuse, 12582913 ;  /* 0x4b4000010f0a7423 */ /* 0x080fe20000004004 */
[----:B------:R-:W-:Y:S01]  /*02e0*/  FFMA R13, R16, 1.925963033500011079e-08, R13 ;  /* 0x32a57060100d7823 */ /* 0x000fe2000000000d */
[----:B------:R-:W-:Y:S01]  /*02f0*/  FADD R16, R7, -R9 ;  /* 0x8000000907107221 */ /* 0x000fe20000000000 */
[-C--:B------:R-:W-:Y:S01]  /*0300*/  FFMA.SAT R17, R14, R3.reuse, 0.5 ;  /* 0x3f0000000e117423 */ /* 0x080fe20000002003 */
[----:B------:R-:W-:Y:S01]  /*0310*/  FADD R15, R10, -12583039 ;  /* 0xcb40007f0a0f7421 */ /* 0x000fe20000000000 */
[----:B------:R-:W0:Y:S01]  /*0320*/  MUFU.EX2 R11, R11 ;  /* 0x0000000b000b7308 */ /* 0x000e220000000800 */
[----:B------:R-:W-:Y:S01]  /*0330*/  FFMA.SAT R19, R16, R3, 0.5 ;  /* 0x3f00000010137423 */ /* 0x000fe20000002003 */
[-C--:B------:R-:W-:Y:S01]  /*0340*/  FFMA.RM R7, R17, R4.reuse, 12582913 ;  /* 0x4b40000111077423 */ /* 0x080fe20000004004 */
[----:B------:R-:W-:Y:S01]  /*0350*/  FFMA R15, R12, 1.4426950216293334961, -R15 ;  /* 0x3fb8aa3b0c0f7823 */ /* 0x000fe2000000080f */
[----:B------:R-:W-:-:S02]  /*0360*/  FFMA.RM R9, R21, R4, 12582913 ;  /* 0x4b40000115097423 */ /* 0x000fc40000004004 */
[----:B------:R-:W-:Y:S01]  /*0370*/  FADD R17, R7, -12583039 ;  /* 0xcb40007f07117421 */ /* 0x000fe20000000000 */
[----:B------:R-:W-:Y:S01]  /*0380*/  FFMA R15, R12, 1.925963033500011079e-08, R15 ;  /* 0x32a570600c0f7823 */ /* 0x000fe2000000000f */
[----:B------:R-:W-:Y:S01]  /*0390*/  FFMA.RM R12, R19, R4, 12582913 ;  /* 0x4b400001130c7423 */ /* 0x000fe20000004004 */
[----:B------:R-:W1:Y:S01]  /*03a0*/  MUFU.EX2 R13, R13 ;  /* 0x0000000d000d7308 */ /* 0x000e620000000800 */
[----:B------:R-:W-:Y:S01]  /*03b0*/  FFMA R17, R14, 1.4426950216293334961, -R17 ;  /* 0x3fb8aa3b0e117823 */ /* 0x000fe20000000811 */
[----:B------:R-:W-:Y:S01]  /*03c0*/  SHF.L.U32 R7, R7, 0x17, RZ ;  /* 0x0000001707077819 */ /* 0x000fe200000006ff */
[----:B------:R-:W-:Y:S02]  /*03d0*/  FADD R19, R12, -12583039 ;  /* 0xcb40007f0c137421 */ /* 0x000fe40000000000 */
[----:B------:R-:W-:Y:S01]  /*03e0*/  FFMA R14, R14, 1.925963033500011079e-08, R17 ;  /* 0x32a570600e0e7823 */ /* 0x000fe20000000011 */
[----:B------:R-:W-:Y:S01]  /*03f0*/  FFMA.SAT R17, R0, R3, 0.5 ;  /* 0x3f00000000117423 */ /* 0x000fe20000002003 */
[C---:B------:R-:W-:Y:S01]  /*0400*/  FFMA R19, R16.reuse, 1.4426950216293334961, -R19 ;  /* 0x3fb8aa3b10137823 */ /* 0x040fe20000000813 */
[----:B------:R2:W3:Y:S01]  /*0410*/  MUFU.EX2 R2, R15 ;  /* 0x0000000f00027308 */ /* 0x0004e20000000800 */
[C---:B------:R-:W-:Y:S01]  /*0420*/  FADD R3, R9.reuse, -12583039 ;  /* 0xcb40007f09037421 */ /* 0x040fe20000000000 */
[----:B------:R-:W-:Y:S01]  /*0430*/  SHF.L.U32 R9, R9, 0x17, RZ ;  /* 0x0000001709097819 */ /* 0x000fe200000006ff */
[----:B------:R-:W-:-:S02]  /*0440*/  FFMA R16, R16, 1.925963033500011079e-08, R19 ;  /* 0x32a5706010107823 */ /* 0x000fc40000000013 */
[----:B------:R-:W-:-:S03]  /*0450*/  FFMA R3, R18, 1.4426950216293334961, -R3 ;  /* 0x3fb8aa3b12037823 */ /* 0x000fc60000000803 */
[----:B------:R-:W4:Y:S01]  /*0460*/  MUFU.EX2 R14, R14 ;  /* 0x0000000e000e7308 */ /* 0x000f220000000800 */
[----:B--2---:R-:W-:Y:S01]  /*0470*/  FFMA.RM R15, R17, R4, 12582913 ;  /* 0x4b400001110f7423 */ /* 0x004fe20000004004 */
[----:B------:R-:W-:Y:S01]  /*0480*/  SHF.L.U32 R4, R5, 0x17, RZ ;  /* 0x0000001705047819 */ /* 0x000fe200000006ff */
[----:B------:R-:W-:Y:S01]  /*0490*/  FFMA R17, R18, 1.925963033500011079e-08, R3 ;  /* 0x32a5706012117823 */ /* 0x000fe20000000003 */
[----:B------:R-:W-:Y:S01]  /*04a0*/  SHF.L.U32 R18, R6, 0x17, RZ ;  /* 0x0000001706127819 */ /* 0x000fe200000006ff */
[----:B------:R-:W-:Y:S02]  /*04b0*/  FADD R19, R15, -12583039 ;  /* 0xcb40007f0f137421 */ /* 0x000fe40000000000 */
[----:B0-----:R-:W-:Y:S01]  /*04c0*/  FMUL R3, R4, R11 ;  /* 0x0000000b04037220 */ /* 0x001fe20000400000 */
[----:B------:R-:W0:Y:S01]  /*04d0*/  MUFU.EX2 R16, R16 ;  /* 0x0000001000107308 */ /* 0x000e220000000800 */
[----:B------:R-:W-:Y:S01]  /*04e0*/  FFMA R19, R0, 1.4426950216293334961, -R19 ;  /* 0x3fb8aa3b00137823 */ /* 0x000fe20000000813 */
[----:B------:R-:W-:Y:S01]  /*04f0*/  SHF.L.U32 R11, R10, 0x17, RZ ;  /* 0x000000170a0b7819 */ /* 0x000fe200000006ff */
[----:B------:R-:W-:-:S02]  /*0500*/  FADD R5, RZ, R3 ;  /* 0x00000003ff057221 */ /* 0x000fc40000000000 */
[----:B------:R-:W-:Y:S01]  /*0510*/  FFMA R19, R0, 1.925963033500011079e-08, R19 ;  /* 0x32a5706000137823 */ /* 0x000fe20000000013 */
[----:B-1----:R-:W-:Y:S01]  /*0520*/  FMUL R0, R18, R13 ;  /* 0x0000000d12007220 */ /* 0x002fe20000400000 */
[----:B---3--:R-:W-:Y:S01]  /*0530*/  FMUL R2, R11, R2 ;  /* 0x000000020b027220 */ /* 0x008fe20000400000 */
[----:B------:R-:W1:Y:S01]  /*0540*/  MUFU.EX2 R6, R17 ;  /* 0x0000001100067308 */ /* 0x000e620000000800 */
[----:B------:R-:W-:Y:S01]  /*0550*/  SHF.L.U32 R11, R12, 0x17, RZ ;  /* 0x000000170c0b7819 */ /* 0x000fe200000006ff */
[----:B------:R-:W-:Y:S01]  /*0560*/  FADD R5, R5, R0 ;  /* 0x0000000005057221 */ /* 0x000fe20000000000 */
[----:B----4-:R-:W-:-:S03]  /*0570*/  FMUL R4, R7, R14 ;  /* 0x0000000e07047220 */ /* 0x010fc60000400000 */
[----:B------:R-:W-:Y:S02]  /*0580*/  FADD R7, R5, R2 ;  /* 0x0000000205077221 */ /* 0x000fe40000000000 */
[----:B------:R-:W2:Y:S01]  /*0590*/  MUFU.EX2 R18, R19 ;  /* 0x0000001300127308 */ /* 0x000ea20000000800 */
[----:B0-----:R-:W-:Y:S01]  /*05a0*/  FMUL R5, R11, R16 ;  /* 0x000000100b057220 */ /* 0x001fe20000400000 */
[----:B------:R-:W-:Y:S01]  /*05b0*/  FADD R10, R7, R4 ;  /* 0x00000004070a7221 */ /* 0x000fe20000000000 */
[----:B------:R-:W-:Y:S01]  /*05c0*/  SHF.L.U32 R7, R15, 0x17, RZ ;  /* 0x000000170f077819 */ /* 0x000fe200000006ff */
[----:B-1----:R-:W-:Y:S02]  /*05d0*/  FMUL R6, R9, R6 ;  /* 0x0000000609067220 */ /* 0x002fe40000400000 */
[----:B------:R-:W-:-:S04]  /*05e0*/  FADD R9, R10, R5 ;  /* 0x000000050a097221 */ /* 0x000fc80000000000 */
[----:B------:R-:W-:Y:S01]  /*05f0*/  FADD R10, R9, R6 ;  /* 0x00000006090a7221 */ /* 0x000fe20000000000 */
[----:B--2---:R-:W-:-:S04]  /*0600*/  FMUL R7, R7, R18 ;  /* 0x0000001207077220 */ /* 0x004fc80000400000 */
[----:B------:R-:W-:Y:S02]  /*0610*/  FADD R9, R10, R7 ;  /* 0x000000070a097221 */ /* 0x000fe40000000000 */
[----:B------:R-:W0:Y:S02]  /*0620*/  LDC.64 R10, c[0x0][0x388] ;  /* 0x0000e200ff0a7b82 */ /* 0x000e240000000a00 */
[----:B------:R-:W1:Y:S08]  /*0630*/  MUFU.RCP R12, R9 ;  /* 0x00000009000c7308 */ /* 0x000e700000001000 */
[----:B------:R-:W2:Y:S01]  /*0640*/  FCHK P0, R3, R9 ;  /* 0x0000000903007302 */ /* 0x000ea20000000000 */
[----:B-1----:R-:W-:-:S04]  /*0650*/  FFMA R13, -R9, R12, 1 ;  /* 0x3f800000090d7423 */ /* 0x002fc8000000010c */
[----:B------:R-:W-:Y:S01]  /*0660*/  FFMA R12, R12, R13, R12 ;  /* 0x0000000d0c0c7223 */ /* 0x000fe2000000000c */
[----:B0-----:R-:W-:-:S04]  /*0670*/  IMAD.WIDE.U32 R10, R8, 0x4, R10 ;  /* 0x00000004080a7825 */ /* 0x001fc800078e000a */
[----:B------:R-:W-:-:S04]  /*0680*/  FFMA R13, R3, R12, RZ ;  /* 0x0000000c030d7223 */ /* 0x000fc800000000ff */
[----:B------:R-:W-:-:S04]  /*0690*/  FFMA R14, -R9, R13, R3 ;  /* 0x0000000d090e7223 */ /* 0x000fc80000000103 */
[----:B------:R-:W-:Y:S01]  /*06a0*/  FFMA R13, R12, R14, R13 ;  /* 0x0000000e0c0d7223 */ /* 0x000fe2000000000d */
[----:B--2---:R-:W-:Y:S06]  /*06b0*/  @!P0 BRA `(.L_x_1) ;  /* 0x0000000000108947 */ /* 0x004fec0003800000 */
[----:B------:R-:W-:Y:S02]  /*06c0*/  MOV R8, R9 ;  /* 0x0000000900087202 */ /* 0x000fe40000000f00 */
[----:B------:R-:W-:-:S07]  /*06d0*/  MOV R12, 0x6f0 ;  /* 0x000006f0000c7802 */ /* 0x000fce0000000f00 */
[----:B------:R-:W-:Y:S05]  /*06e0*/  CALL.REL.NOINC `($__internal_0_$__cuda_sm3x_div_rn_noftz_f32_slowpath) ;  /* 0x0000000400847944 */ /* 0x000fea0003c00000 */
[----:B------:R-:W-:-:S07]  /*06f0*/  MOV R13, R3 ;  /* 0x00000003000d7202 */ /* 0x000fce0000000f00 */
.L_x_1:
[----:B------:R-:W-:Y:S05]  /*0700*/  BSYNC.RECONVERGENT B0 ;  /* 0x0000000000007941 */ /* 0x000fea0003800200 */
.L_x_0:
[----:B------:R-:W0:Y:S01]  /*0710*/  MUFU.RCP R8, R9 ;  /* 0x0000000900087308 */ /* 0x000e220000001000 */
[----:B------:R1:W-:Y:S01]  /*0720*/  STG.E desc[UR4][R10.64], R13 ;  /* 0x0000000d0a007986 */ /* 0x0003e2000c101904 */
[----:B------:R-:W-:Y:S06]  /*0730*/  BSSY.RECONVERGENT B0, `(.L_x_2) ;  /* 0x000000c000007945 */ /* 0x000fec0003800200 */
[----:B------:R-:W2:Y:S01]  /*0740*/  FCHK P0, R0, R9 ;  /* 0x0000000900007302 */ /* 0x000ea20000000000 */
[----:B0-----:R-:W-:-:S04]  /*0750*/  FFMA R3, -R9, R8, 1 ;  /* 0x3f80000009037423 */ /* 0x001fc80000000108 */
[----:B------:R-:W-:-:S04]  /*0760*/  FFMA R12, R8, R3, R8 ;  /* 0x00000003080c7223 */ /* 0x000fc80000000008 */
[----:B------:R-:W-:-:S04]  /*0770*/  FFMA R3, R0, R12, RZ ;  /* 0x0000000c00037223 */ /* 0x000fc800000000ff */
[----:B------:R-:W-:-:S04]  /*0780*/  FFMA R8, -R9, R3, R0 ;  /* 0x0000000309087223 */ /* 0x000fc80000000100 */
[----:B------:R-:W-:Y:S01]  /*0790*/  FFMA R3, R12, R8, R3 ;  /* 0x000000080c037223 */ /* 0x000fe20000000003 */
[----:B-12---:R-:W-:Y:S06]  /*07a0*/  @!P0 BRA `(.L_x_3) ;  /* 0x0000000000108947 */ /* 0x006fec0003800000 */
[----:B------:R-:W-:Y:S02]  /*07b0*/  MOV R3, R0 ;  /* 0x0000000000037202 */ /* 0x000fe40000000f00 */
[----:B------:R-:W-:Y:S02]  /*07c0*/  MOV R8, R9 ;  /* 0x0000000900087202 */ /* 0x000fe40000000f00 */
[----:B------:R-:W-:-:S07]  /*07d0*/  MOV R12, 0x7f0 ;  /* 0x000007f0000c7802 */ /* 0x000fce0000000f00 */
[----:B------:R-:W-:Y:S05]  /*07e0*/  CALL.REL.NOINC `($__internal_0_$__cuda_sm3x_div_rn_noftz_f32_slowpath) ;  /* 0x0000000400447944 */ /* 0x000fea0003c00000 */
.L_x_3:
[----:B------:R-:W-:Y:S05]  /*07f0*/  BSYNC.RECONVERGENT B0 ;  /* 0x0000000000007941 */ /* 0x000fea0003800200 */
.L_x_2:
        /* <DEDUP_REMOVED lines=14> */
[----:B------:R-:W-:-:S07]  /*08e0*/  MOV R13, R3 ;  /* 0x00000003000d7202 */ /* 0x000fce0000000f00 */
.L_x_5:
[----:B------:R-:W-:Y:S05]  /*08f0*/  BSYNC.RECONVERGENT B0 ;  /* 0x0000000000007941 */ /* 0x000fea0003800200 */
.L_x_4:
        /* <DEDUP_REMOVED lines=14> */
.L_x_7:
[----:B------:R-:W-:Y:S05]  /*09e0*/  BSYNC.RECONVERGENT B0 ;  /* 0x0000000000007941 */ /* 0x000fea0003800200 */
.L_x_6:
        /* <DEDUP_REMOVED lines=15> */
.L_x_9:
[----:B------:R-:W-:Y:S05]  /*0ae0*/  BSYNC.RECONVERGENT B0 ;  /* 0x0000000000007941 */ /* 0x000fea0003800200 */
.L_x_8:
        /* <DEDUP_REMOVED lines=14> */
.L_x_11:
[----:B------:R-:W-:Y:S05]  /*0bd0*/  BSYNC.RECONVERGENT B0 ;  /* 0x0000000000007941 */ /* 0x000fea0003800200 */
.L_x_10:
        /* <DEDUP_REMOVED lines=15> */
.L_x_13:
[----:B------:R-:W-:Y:S05]  /*0cd0*/  BSYNC.RECONVERGENT B0 ;  /* 0x0000000000007941 */ /* 0x000fea0003800200 */
.L_x_12:
[----:B------:R-:W-:Y:S01]  /*0ce0*/  STG.E desc[UR4][R10.64+0x18], R5 ;  /* 0x000018050a007986 */ /* 0x000fe2000c101904 */
[----:B------:R-:W-:Y:S05]  /*0cf0*/  EXIT ;  /* 0x000000000000794d */ /* 0x000fea0003800000 */
        .weak           $__internal_0_$__cuda_sm3x_div_rn_noftz_f32_slowpath
        .type           $__internal_0_$__cuda_sm3x_div_rn_noftz_f32_slowpath,@function
        .size           $__internal_0_$__cuda_sm3x_div_rn_noftz_f32_slowpath,(.L_x_26 - $__internal_0_$__cuda_sm3x_div_rn_noftz_f32_slowpath)
$__internal_0_$__cuda_sm3x_div_rn_noftz_f32_slowpath:
[----:B------:R-:W-:Y:S01]  /*0d00*/  SHF.R.U32.HI R14, RZ, 0x17, R8 ;  /* 0x00000017ff0e7819 */ /* 0x000fe20000011608 */
[----:B------:R-:W-:Y:S01]  /*0d10*/  BSSY.RECONVERGENT B1, `(.L_x_14) ;  /* 0x0000062000017945 */ /* 0x000fe20003800200 */
[----:B------:R-:W-:Y:S02]  /*0d20*/  SHF.R.U32.HI R13, RZ, 0x17, R3 ;  /* 0x00000017ff0d7819 */ /* 0x000fe40000011603 */
[----:B------:R-:W-:Y:S02]  /*0d30*/  LOP3.LUT R14, R14, 0xff, RZ, 0xc0, !PT ;  /* 0x000000ff0e0e7812 */ /* 0x000fe400078ec0ff */
[----:B------:R-:W-:Y:S02]  /*0d40*/  LOP3.LUT R17, R13, 0xff, RZ, 0xc0, !PT ;  /* 0x000000ff0d117812 */ /* 0x000fe400078ec0ff */
[----:B------:R-:W-:Y:S02]  /*0d50*/  IADD3 R16, PT, PT, R14, -0x1, RZ ;  /* 0xffffffff0e107810 */ /* 0x000fe40007ffe0ff */
[----:B------:R-:W-:-:S02]  /*0d60*/  IADD3 R15, PT, PT, R17, -0x1, RZ ;  /* 0xffffffff110f7810 */ /* 0x000fc40007ffe0ff */
[----:B------:R-:W-:-:S04]  /*0d70*/  ISETP.GT.U32.AND P0, PT, R16, 0xfd, PT ;  /* 0x000000fd1000780c */ /* 0x000fc80003f04070 */
[----:B------:R-:W-:-:S13]  /*0d80*/  ISETP.GT.U32.OR P0, PT, R15, 0xfd, P0 ;  /* 0x000000fd0f00780c */ /* 0x000fda0000704470 */
[----:B------:R-:W-:Y:S01]  /*0d90*/  @!P0 MOV R13, RZ ;  /* 0x000000ff000d8202 */ /* 0x000fe20000000f00 */
[----:B------:R-:W-:Y:S06]  /*0da0*/  @!P0 BRA `(.L_x_15) ;  /* 0x00000000005c8947 */ /* 0x000fec0003800000 */
[----:B------:R-:W-:Y:S02]  /*0db0*/  FSETP.GTU.FTZ.AND P0, PT, |R3|, +INF , PT ;  /* 0x7f8000000300780b */ /* 0x000fe40003f1c200 */
[----:B------:R-:W-:-:S04]  /*0dc0*/  FSETP.GTU.FTZ.AND P1, PT, |R8|, +INF , PT ;  /* 0x7f8000000800780b */ /* 0x000fc80003f3c200 */
[----:B------:R-:W-:-:S13]  /*0dd0*/  PLOP3.LUT P0, PT, P0, P1, PT, 0xf8, 0x8f ;  /* 0x00000000008f781c */ /* 0x000fda0000703f70 */
[----:B------:R-:W-:Y:S05]  /*0de0*/  @P0 BRA `(.L_x_16) ;  /* 0x00000004004c0947 */ /* 0x000fea0003800000 */
[----:B------:R-:W-:-:S13]  /*0df0*/  LOP3.LUT P0, RZ, R8, 0x7fffffff, R3, 0xc8, !PT ;  /* 0x7fffffff08ff7812 */ /* 0x000fda000780c803 */
[----:B------:R-:W-:Y:S05]  /*0e00*/  @!P0 BRA `(.L_x_17) ;  /* 0x00000004003c8947 */ /* 0x000fea0003800000 */
[C---:B------:R-:W-:Y:S02]  /*0e10*/  FSETP.NEU.FTZ.AND P2, PT, |R3|.reuse, +INF , PT ;  /* 0x7f8000000300780b */ /* 0x040fe40003f5d200 */
[----:B------:R-:W-:Y:S02]  /*0e20*/  FSETP.NEU.FTZ.AND P1, PT, |R8|, +INF , PT ;  /* 0x7f8000000800780b */ /* 0x000fe40003f3d200 */
[----:B------:R-:W-:-:S11]  /*0e30*/  FSETP.NEU.FTZ.AND P0, PT, |R3|, +INF , PT ;  /* 0x7f8000000300780b */ /* 0x000fd60003f1d200 */
[----:B------:R-:W-:Y:S05]  /*0e40*/  @!P1 BRA !P2, `(.L_x_17) ;  /* 0x00000004002c9947 */ /* 0x000fea0005000000 */
[----:B------:R-:W-:-:S04]  /*0e50*/  LOP3.LUT P2, RZ, R3, 0x7fffffff, RZ, 0xc0, !PT ;  /* 0x7fffffff03ff7812 */ /* 0x000fc8000784c0ff */
[----:B------:R-:W-:-:S13]  /*0e60*/  PLOP3.LUT P1, PT, P1, P2, PT, 0x2f, 0xf2 ;  /* 0x0000000000f2781c */ /* 0x000fda0000f24577 */
[----:B------:R-:W-:Y:S05]  /*0e70*/  @P1 BRA `(.L_x_18) ;  /* 0x0000000400181947 */ /* 0x000fea0003800000 */
[----:B------:R-:W-:-:S04]  /*0e80*/  LOP3.LUT P1, RZ, R8, 0x7fffffff, RZ, 0xc0, !PT ;  /* 0x7fffffff08ff7812 */ /* 0x000fc8000782c0ff */
[----:B------:R-:W-:-:S13]  /*0e90*/  PLOP3.LUT P0, PT, P0, P1, PT, 0x2f, 0xf2 ;  /* 0x0000000000f2781c */ /* 0x000fda0000702577 */
[----:B------:R-:W-:Y:S05]  /*0ea0*/  @P0 BRA `(.L_x_19) ;  /* 0x0000000400000947 */ /* 0x000fea0003800000 */
[----:B------:R-:W-:Y:S02]  /*0eb0*/  ISETP.GE.AND P0, PT, R15, RZ, PT ;  /* 0x000000ff0f00720c */ /* 0x000fe40003f06270 */
[----:B------:R-:W-:-:S11]  /*0ec0*/  ISETP.GE.AND P1, PT, R16, RZ, PT ;  /* 0x000000ff1000720c */ /* 0x000fd60003f26270 */
[----:B------:R-:W-:Y:S01]  /*0ed0*/  @P0 MOV R13, RZ ;  /* 0x000000ff000d0202 */ /* 0x000fe20000000f00 */
[----:B------:R-:W-:Y:S01]  /*0ee0*/  @!P0 FFMA R3, R3, 1.84467440737095516160e+19, RZ ;  /* 0x5f80000003038823 */ /* 0x000fe200000000ff */
[----:B------:R-:W-:Y:S01]  /*0ef0*/  @!P0 MOV R13, 0xffffffc0 ;  /* 0xffffffc0000d8802 */ /* 0x000fe20000000f00 */
[----:B------:R-:W-:-:S03]  /*0f00*/  @!P1 FFMA R8, R8, 1.84467440737095516160e+19, RZ ;  /* 0x5f80000008089823 */ /* 0x000fc600000000ff */
[----:B------:R-:W-:-:S07]  /*0f10*/  @!P1 IADD3 R13, PT, PT, R13, 0x40, RZ ;  /* 0x000000400d0d9810 */ /* 0x000fce0007ffe0ff */
.L_x_15:
[----:B------:R-:W-:Y:S01]  /*0f20*/  LEA R15, R14, 0xc0800000, 0x17 ;  /* 0xc08000000e0f7811 */ /* 0x000fe200078eb8ff */
[----:B------:R-:W-:Y:S03]  /*0f30*/  BSSY.RECONVERGENT B2, `(.L_x_20) ;  /* 0x0000036000027945 */ /* 0x000fe60003800200 */
[----:B------:R-:W-:Y:S02]  /*0f40*/  IADD3 R16, PT, PT, -R15, R8, RZ ;  /* 0x000000080f107210 */ /* 0x000fe40007ffe1ff */
[----:B------:R-:W-:Y:S02]  /*0f50*/  IADD3 R15, PT, PT, R17, -0x7f, RZ ;  /* 0xffffff81110f7810 */ /* 0x000fe40007ffe0ff */
[----:B------:R0:W1:Y:S01]  /*0f60*/  MUFU.RCP R8, R16 ;  /* 0x0000001000087308 */ /* 0x0000620000001000 */
[----:B------:R-:W-:Y:S02]  /*0f70*/  FADD.FTZ R18, -R16, -RZ ;  /* 0x800000ff10127221 */ /* 0x000fe40000010100 */
[C---:B------:R-:W-:Y:S01]  /*0f80*/  IMAD R3, R15.reuse, -0x800000, R3 ;  /* 0xff8000000f037824 */ /* 0x040fe200078e0203 */
[----:B0-----:R-:W-:-:S04]  /*0f90*/  IADD3 R16, PT, PT, R15, 0x7f, -R14 ;  /* 0x0000007f0f107810 */ /* 0x001fc80007ffe80e */
[----:B------:R-:W-:Y:S01]  /*0fa0*/  IADD3 R16, PT, PT, R16, R13, RZ ;  /* 0x0000000d10107210 */ /* 0x000fe20007ffe0ff */
[----:B-1----:R-:W-:-:S04]  /*0fb0*/  FFMA R17, R8, R18, 1 ;  /* 0x3f80000008117423 */ /* 0x002fc80000000012 */
[----:B------:R-:W-:-:S04]  /*0fc0*/  FFMA R8, R8, R17, R8 ;  /* 0x0000001108087223 */ /* 0x000fc80000000008 */
[----:B------:R-:W-:-:S04]  /*0fd0*/  FFMA R17, R3, R8, RZ ;  /* 0x0000000803117223 */ /* 0x000fc800000000ff */
[----:B------:R-:W-:-:S04]  /*0fe0*/  FFMA R19, R18, R17, R3 ;  /* 0x0000001112137223 */ /* 0x000fc80000000003 */
[----:B------:R-:W-:-:S04]  /*0ff0*/  FFMA R19, R8, R19, R17 ;  /* 0x0000001308137223 */ /* 0x000fc80000000011 */
[----:B------:R-:W-:-:S04]  /*1000*/  FFMA R18, R18, R19, R3 ;  /* 0x0000001312127223 */ /* 0x000fc80000000003 */
[----:B------:R-:W-:-:S05]  /*1010*/  FFMA R3, R8, R18, R19 ;  /* 0x0000001208037223 */ /* 0x000fca0000000013 */
[----:B------:R-:W-:-:S04]  /*1020*/  SHF.R.U32.HI R14, RZ, 0x17, R3 ;  /* 0x00000017ff0e7819 */ /* 0x000fc80000011603 */
[----:B------:R-:W-:-:S04]  /*1030*/  LOP3.LUT R14, R14, 0xff, RZ, 0xc0, !PT ;  /* 0x000000ff0e0e7812 */ /* 0x000fc800078ec0ff */
[----:B------:R-:W-:-:S04]  /*1040*/  IADD3 R17, PT, PT, R14, R16, RZ ;  /* 0x000000100e117210 */ /* 0x000fc80007ffe0ff */
[----:B------:R-:W-:-:S04]  /*1050*/  IADD3 R13, PT, PT, R17, -0x1, RZ ;  /* 0xffffffff110d7810 */ /* 0x000fc80007ffe0ff */
[----:B------:R-:W-:-:S13]  /*1060*/  ISETP.GE.U32.AND P0, PT, R13, 0xfe, PT ;  /* 0x000000fe0d00780c */ /* 0x000fda0003f06070 */
[----:B------:R-:W-:Y:S05]  /*1070*/  @!P0 BRA `(.L_x_21) ;  /* 0x0000000000808947 */ /* 0x000fea0003800000 */
[----:B------:R-:W-:-:S13]  /*1080*/  ISETP.GT.AND P0, PT, R17, 0xfe, PT ;  /* 0x000000fe1100780c */ /* 0x000fda0003f04270 */
[----:B------:R-:W-:Y:S05]  /*1090*/  @P0 BRA `(.L_x_22) ;  /* 0x00000000006c0947 */ /* 0x000fea0003800000 */
[----:B------:R-:W-:-:S13]  /*10a0*/  ISETP.GE.AND P0, PT, R17, 0x1, PT ;  /* 0x000000011100780c */ /* 0x000fda0003f06270 */
[----:B------:R-:W-:Y:S05]  /*10b0*/  @P0 BRA `(.L_x_23) ;  /* 0x0000000000740947 */ /* 0x000fea0003800000 */
[----:B------:R-:W-:Y:S02]  /*10c0*/  ISETP.GE.AND P0, PT, R17, -0x18, PT ;  /* 0xffffffe81100780c */ /* 0x000fe40003f06270 */
[----:B------:R-:W-:-:S11]  /*10d0*/  LOP3.LUT R3, R3, 0x80000000, RZ, 0xc0, !PT ;  /* 0x8000000003037812 */ /* 0x000fd600078ec0ff */
[----:B------:R-:W-:Y:S05]  /*10e0*/  @!P0 BRA `(.L_x_23) ;  /* 0x0000000000688947 */ /* 0x000fea0003800000 */
[CCC-:B------:R-:W-:Y:S01]  /*10f0*/  FFMA.RZ R13, R8.reuse, R18.reuse, R19.reuse ;  /* 0x00000012080d7223 */ /* 0x1c0fe2000000c013 */
[C---:B------:R-:W-:Y:S02]  /*1100*/  IADD3 R15, PT, PT, R17.reuse, 0x20, RZ ;  /* 0x00000020110f7810 */ /* 0x040fe40007ffe0ff */
[----:B------:R-:W-:Y:S02]  /*1110*/  ISETP.NE.AND P2, PT, R17, RZ, PT ;  /* 0x000000ff1100720c */ /* 0x000fe40003f45270 */
[----:B------:R-:W-:Y:S01]  /*1120*/  LOP3.LUT R14, R13, 0x7fffff, RZ, 0xc0, !PT ;  /* 0x007fffff0d0e7812 */ /* 0x000fe200078ec0ff */
[CCC-:B------:R-:W-:Y:S01]  /*1130*/  FFMA.RP R13, R8.reuse, R18.reuse, R19.reuse ;  /* 0x00000012080d7223 */ /* 0x1c0fe20000008013 */
[----:B------:R-:W-:Y:S01]  /*1140*/  FFMA.RM R8, R8, R18, R19 ;  /* 0x0000001208087223 */ /* 0x000fe20000004013 */
[----:B------:R-:W-:Y:S02]  /*1150*/  ISETP.NE.AND P1, PT, R17, RZ, PT ;  /* 0x000000ff1100720c */ /* 0x000fe40003f25270 */
[----:B------:R-:W-:-:S02]  /*1160*/  LOP3.LUT R14, R14, 0x800000, RZ, 0xfc, !PT ;  /* 0x008000000e0e7812 */ /* 0x000fc400078efcff */
[----:B------:R-:W-:Y:S02]  /*1170*/  IADD3 R16, PT, PT, -R17, RZ, RZ ;  /* 0x000000ff11107210 */ /* 0x000fe40007ffe1ff */
[----:B------:R-:W-:Y:S02]  /*1180*/  SHF.L.U32 R15, R14, R15, RZ ;  /* 0x0000000f0e0f7219 */ /* 0x000fe400000006ff */
[----:B------:R-:W-:Y:S02]  /*1190*/  FSETP.NEU.FTZ.AND P0, PT, R13, R8, PT ;  /* 0x000000080d00720b */ /* 0x000fe40003f1d000 */
[----:B------:R-:W-:Y:S02]  /*11a0*/  SEL R13, R16, RZ, P2 ;  /* 0x000000ff100d7207 */ /* 0x000fe40001000000 */
[----:B------:R-:W-:Y:S02]  /*11b0*/  ISETP.NE.AND P1, PT, R15, RZ, P1 ;  /* 0x000000ff0f00720c */ /* 0x000fe40000f25270 */
[----:B------:R-:W-:-:S02]  /*11c0*/  SHF.R.U32.HI R13, RZ, R13, R14 ;  /* 0x0000000dff0d7219 */ /* 0x000fc4000001160e */
[----:B------:R-:W-:Y:S02]  /*11d0*/  PLOP3.LUT P0, PT, P0, P1, PT, 0xf8, 0x8f ;  /* 0x00000000008f781c */ /* 0x000fe40000703f70 */
[----:B------:R-:W-:Y:S02]  /*11e0*/  SHF.R.U32.HI R15, RZ, 0x1, R13 ;  /* 0x00000001ff0f7819 */ /* 0x000fe4000001160d */
[----:B------:R-:W-:-:S04]  /*11f0*/  SEL R8, RZ, 0x1, !P0 ;  /* 0x00000001ff087807 */ /* 0x000fc80004000000 */
[----:B------:R-:W-:-:S04]  /*1200*/  LOP3.LUT R8, R8, 0x1, R15, 0xf8, !PT ;  /* 0x0000000108087812 */ /* 0x000fc800078ef80f */
[----:B------:R-:W-:-:S04]  /*1210*/  LOP3.LUT R8, R8, R13, RZ, 0xc0, !PT ;  /* 0x0000000d08087212 */ /* 0x000fc800078ec0ff */
[----:B------:R-:W-:-:S04]  /*1220*/  IADD3 R8, PT, PT, R15, R8, RZ ;  /* 0x000000080f087210 */ /* 0x000fc80007ffe0ff */
[----:B------:R-:W-:Y:S01]  /*1230*/  LOP3.LUT R3, R8, R3, RZ, 0xfc, !PT ;  /* 0x0000000308037212 */ /* 0x000fe200078efcff */
[----:B------:R-:W-:Y:S06]  /*1240*/  BRA `(.L_x_23) ;  /* 0x0000000000107947 */ /* 0x000fec0003800000 */
.L_x_22:
[----:B------:R-:W-:-:S04]  /*1250*/  LOP3.LUT R3, R3, 0x80000000, RZ, 0xc0, !PT ;  /* 0x8000000003037812 */ /* 0x000fc800078ec0ff */
[----:B------:R-:W-:Y:S01]  /*1260*/  LOP3.LUT R3, R3, 0x7f800000, RZ, 0xfc, !PT ;  /* 0x7f80000003037812 */ /* 0x000fe200078efcff */
[----:B------:R-:W-:Y:S06]  /*1270*/  BRA `(.L_x_23) ;  /* 0x0000000000047947 */ /* 0x000fec0003800000 */
.L_x_21:
[----:B------:R-:W-:-:S07]  /*1280*/  LEA R3, R16, R3, 0x17 ;  /* 0x0000000310037211 */ /* 0x000fce00078eb8ff */
.L_x_23:
[----:B------:R-:W-:Y:S05]  /*1290*/  BSYNC.RECONVERGENT B2 ;  /* 0x0000000000027941 */ /* 0x000fea0003800200 */
.L_x_20:
[----:B------:R-:W-:Y:S05]  /*12a0*/  BRA `(.L_x_24) ;  /* 0x0000000000207947 */ /* 0x000fea0003800000 */
.L_x_19:
[----:B------:R-:W-:-:S04]  /*12b0*/  LOP3.LUT R3, R8, 0x80000000, R3, 0x48, !PT ;  /* 0x8000000008037812 */ /* 0x000fc800078e4803 */
[----:B------:R-:W-:Y:S01]  /*12c0*/  LOP3.LUT R3, R3, 0x7f800000, RZ, 0xfc, !PT ;  /* 0x7f80000003037812 */ /* 0x000fe200078efcff */
[----:B------:R-:W-:Y:S06]  /*12d0*/  BRA `(.L_x_24) ;  /* 0x0000000000147947 */ /* 0x000fec0003800000 */
.L_x_18:
[----:B------:R-:W-:Y:S01]  /*12e0*/  LOP3.LUT R3, R8, 0x80000000, R3, 0x48, !PT ;  /* 0x8000000008037812 */ /* 0x000fe200078e4803 */
[----:B------:R-:W-:Y:S06]  /*12f0*/  BRA `(.L_x_24) ;  /* 0x00000000000c7947 */ /* 0x000fec0003800000 */
.L_x_17:
[----:B------:R-:W0:Y:S01]  /*1300*/  MUFU.RSQ R3, -QNAN ;  /* 0xffc0000000037908 */ /* 0x000e220000001400 */
[----:B------:R-:W-:Y:S05]  /*1310*/  BRA `(.L_x_24) ;  /* 0x0000000000047947 */ /* 0x000fea0003800000 */
.L_x_16:
[----:B------:R-:W-:-:S07]  /*1320*/  FADD.FTZ R3, R3, R8 ;  /* 0x0000000803037221 */ /* 0x000fce0000010000 */
.L_x_24:
[----:B------:R-:W-:Y:S05]  /*1330*/  BSYNC.RECONVERGENT B1 ;  /* 0x0000000000017941 */ /* 0x000fea0003800200 */
.L_x_14:
[----:B------:R-:W-:-:S04]  /*1340*/  HFMA2 R13, -RZ, RZ, 0, 0 ;  /* 0x00000000ff0d7431 */ /* 0x000fc800000001ff */
[----:B0-----:R-:W-:Y:S05]  /*1350*/  RET.REL.NODEC R12 `(softmax_kernel) ;  /* 0xffffffec0c287950 */ /* 0x001fea0003c3ffff */
.L_x_25:
[----:B------:R-:W-:-:S00]  /*1360*/  BRA `(.L_x_25) ;  /* 0xfffffffc00fc7947 */ /* 0x000fc0000383ffff */
[----:B------:R-:W-:-:S00]  /*1370*/  NOP ;  /* 0x0000000000007918 */ /* 0x000fc00000000000 */
        /* <DEDUP_REMOVED lines=8> */
.L_x_26:


//--------------------- .nv.shared.reserved.0     --------------------------
	.section	.nv.shared.reserved.0,"aw",@nobits
	.weak		__nv_reservedSMEM_offset_0_alias
	.size		__nv_reservedSMEM_offset_0_alias, 0, 64
	.other		__nv_reservedSMEM_offset_0_alias,@"STO_CUDA_RESERVED_SHARED STV_DEFAULT"
__nv_reservedSMEM_offset_0_alias:
	.zero		0
	.zero		64


//--------------------- .nv.constant0.softmax_kernel --------------------------
	.section	.nv.constant0.softmax_kernel,"a",@progbits
	.sectionflags	@""
	.align	4
.nv.constant0.softmax_kernel:
	.zero		912


//--------------------- SYMBOLS --------------------------

	.type		.nv.reservedSmem.offset0,@object
	.size		.nv.reservedSmem.offset0,0x4
